	.headerflags	@"EF_CUDA_TEXMODE_UNIFIED EF_CUDA_64BIT_ADDRESS EF_CUDA_ACCELERATORS EF_CUDA_SM90 EF_CUDA_VIRTUAL_SM(EF_CUDA_SM90)"
	.elftype	@"ET_EXEC"


//--------------------- .nv.info                  --------------------------
	.section	.nv.info,"",@"SHT_CUDA_INFO"
	.align	4


	//----- nvinfo : EIATTR_REGCOUNT
	.align		4
        /*0000*/ 	.byte	0x04, 0x2f
        /*0002*/ 	.short	(.L_2 - .L_1)
	.align		4
.L_1:
        /*0004*/ 	.word	index@(triton_red_fused_convolution_native_layer_norm_6)
        /*0008*/ 	.word	0x00000020


	//----- nvinfo : EIATTR_MIN_STACK_SIZE
	.align		4
.L_2:
        /*000c*/ 	.byte	0x04, 0x12
        /*000e*/ 	.short	(.L_4 - .L_3)
	.align		4
.L_3:
        /*0010*/ 	.word	index@(triton_red_fused_convolution_native_layer_norm_6)
        /*0014*/ 	.word	0x00000000


	//----- nvinfo : EIATTR_FRAME_SIZE
	.align		4
.L_4:
        /*0018*/ 	.byte	0x04, 0x11
        /*001a*/ 	.short	(.L_6 - .L_5)
	.align		4
.L_5:
        /*001c*/ 	.word	index@(triton_red_fused_convolution_native_layer_norm_6)
        /*0020*/ 	.word	0x00000000


	//----- nvinfo : EIATTR_MIN_STACK_SIZE
	.align		4
.L_6:
        /*0024*/ 	.byte	0x04, 0x12
        /*0026*/ 	.short	(.L_8 - .L_7)
	.align		4
.L_7:
        /*0028*/ 	.word	index@(triton_red_fused_convolution_native_layer_norm_6)
        /*002c*/ 	.word	0x00000000
.L_8:


//--------------------- .nv.info.triton_red_fused_convolution_native_layer_norm_6 --------------------------
	.section	.nv.info.triton_red_fused_convolution_native_layer_norm_6,"",@"SHT_CUDA_INFO"
	.sectionflags	@""
	.align	4


	//----- nvinfo : EIATTR_CUDA_API_VERSION
	.align		4
        /*0000*/ 	.byte	0x04, 0x37
        /*0002*/ 	.short	(.L_10 - .L_9)
.L_9:
        /*0004*/ 	.word	0x0000007c


	//----- nvinfo : EIATTR_KPARAM_INFO
	.align		4
.L_10:
        /*0008*/ 	.byte	0x04, 0x17
        /*000a*/ 	.short	(.L_12 - .L_11)
.L_11:
        /*000c*/ 	.word	0x00000000
        /*0010*/ 	.short	0x0008
        /*0012*/ 	.short	0x003c
        /*0014*/ 	.byte	0x00, 0xf0, 0x11, 0x00


	//----- nvinfo : EIATTR_KPARAM_INFO
	.align		4
.L_12:
        /*0018*/ 	.byte	0x04, 0x17
        /*001a*/ 	.short	(.L_14 - .L_13)
.L_13:
        /*001c*/ 	.word	0x00000000
        /*0020*/ 	.short	0x0007
        /*0022*/ 	.short	0x0038
        /*0024*/ 	.byte	0x00, 0xf0, 0x11, 0x00


	//----- nvinfo : EIATTR_KPARAM_INFO
	.align		4
.L_14:
        /*0028*/ 	.byte	0x04, 0x17
        /*002a*/ 	.short	(.L_16 - .L_15)
.L_15:
        /*002c*/ 	.word	0x00000000
        /*0030*/ 	.short	0x0006
        /*0032*/ 	.short	0x0030
        /*0034*/ 	.byte	0x00, 0xf4, 0x21, 0x00


	//----- nvinfo : EIATTR_KPARAM_INFO
	.align		4
.L_16:
        /*0038*/ 	.byte	0x04, 0x17
        /*003a*/ 	.short	(.L_18 - .L_17)
.L_17:
        /*003c*/ 	.word	0x00000000
        /*0040*/ 	.short	0x0005
        /*0042*/ 	.short	0x0028
        /*0044*/ 	.byte	0x00, 0xf4, 0x21, 0x00


	//----- nvinfo : EIATTR_KPARAM_INFO
	.align		4
.L_18:
        /*0048*/ 	.byte	0x04, 0x17
        /*004a*/ 	.short	(.L_20 - .L_19)
.L_19:
        /*004c*/ 	.word	0x00000000
        /*0050*/ 	.short	0x0004
        /*0052*/ 	.short	0x0020
        /*0054*/ 	.byte	0x00, 0xf4, 0x21, 0x00


	//----- nvinfo : EIATTR_KPARAM_INFO
	.align		4
.L_20:
        /*0058*/ 	.byte	0x04, 0x17
        /*005a*/ 	.short	(.L_22 - .L_21)
.L_21:
        /*005c*/ 	.word	0x00000000
        /*0060*/ 	.short	0x0003
        /*0062*/ 	.short	0x0018
        /*0064*/ 	.byte	0x00, 0xf4, 0x21, 0x00


	//----- nvinfo : EIATTR_KPARAM_INFO
	.align		4
.L_22:
        /*0068*/ 	.byte	0x04, 0x17
        /*006a*/ 	.short	(.L_24 - .L_23)
.L_23:
        /*006c*/ 	.word	0x00000000
        /*0070*/ 	.short	0x0002
        /*0072*/ 	.short	0x0010
        /*0074*/ 	.byte	0x00, 0xf4, 0x21, 0x00


	//----- nvinfo : EIATTR_KPARAM_INFO
	.align		4
.L_24:
        /*0078*/ 	.byte	0x04, 0x17
        /*007a*/ 	.short	(.L_26 - .L_25)
.L_25:
        /*007c*/ 	.word	0x00000000
        /*0080*/ 	.short	0x0001
        /*0082*/ 	.short	0x0008
        /*0084*/ 	.byte	0x00, 0xf4, 0x21, 0x00


	//----- nvinfo : EIATTR_KPARAM_INFO
	.align		4
.L_26:
        /*0088*/ 	.byte	0x04, 0x17
        /*008a*/ 	.short	(.L_28 - .L_27)
.L_27:
        /*008c*/ 	.word	0x00000000
        /*0090*/ 	.short	0x0000
        /*0092*/ 	.short	0x0000
        /*0094*/ 	.byte	0x00, 0xf4, 0x21, 0x00


	//----- nvinfo : EIATTR_SPARSE_MMA_MASK
	.align		4
.L_28:
        /*0098*/ 	.byte	0x03, 0x50
        /*009a*/ 	.short	0x0000


	//----- nvinfo : EIATTR_MAXREG_COUNT
	.align		4
        /*009c*/ 	.byte	0x03, 0x1b
        /*009e*/ 	.short	0x00ff


	//----- nvinfo : EIATTR_COOP_GROUP_MASK_REGIDS
	.align		4
        /*00a0*/ 	.byte	0x04, 0x29
        /*00a2*/ 	.short	(.L_30 - .L_29)


	//   ....[0]....
.L_29:
        /*00a4*/ 	.word	0xffffffff


	//   ....[1]....
        /*00a8*/ 	.word	0xffffffff


	//   ....[2]....
        /*00ac*/ 	.word	0xffffffff


	//   ....[3]....
        /*00b0*/ 	.word	0xffffffff


	//   ....[4]....
        /*00b4*/ 	.word	0xffffffff


	//   ....[5]....
        /*00b8*/ 	.word	0xffffffff


	//----- nvinfo : EIATTR_COOP_GROUP_INSTR_OFFSETS
	.align		4
.L_30:
        /*00bc*/ 	.byte	0x04, 0x28
        /*00be*/ 	.short	(.L_32 - .L_31)


	//   ....[0]....
.L_31:
        /*00c0*/ 	.word	0x00001110


	//   ....[1]....
        /*00c4*/ 	.word	0x000011c0


	//   ....[2]....
        /*00c8*/ 	.word	0x000011f0


	//   ....[3]....
        /*00cc*/ 	.word	0x00001210


	//   ....[4]....
        /*00d0*/ 	.word	0x00001350


	//   ....[5]....
        /*00d4*/ 	.word	0x00001390


	//----- nvinfo : EIATTR_EXIT_INSTR_OFFSETS
	.align		4
.L_32:
        /*00d8*/ 	.byte	0x04, 0x1c
        /*00da*/ 	.short	(.L_34 - .L_33)


	//   ....[0]....
.L_33:
        /*00dc*/ 	.word	0x00002960


	//   ....[1]....
        /*00e0*/ 	.word	0x00002980


	//----- nvinfo : EIATTR_REQNTID
	.align		4
.L_34:
        /*00e4*/ 	.byte	0x04, 0x10
        /*00e6*/ 	.short	(.L_36 - .L_35)
.L_35:
        /*00e8*/ 	.word	0x00000100
        /*00ec*/ 	.word	0x00000001
        /*00f0*/ 	.word	0x00000001


	//----- nvinfo : EIATTR_CRS_STACK_SIZE
	.align		4
.L_36:
        /*00f4*/ 	.byte	0x04, 0x1e
        /*00f6*/ 	.short	(.L_38 - .L_37)
.L_37:
        /*00f8*/ 	.word	0x00000000


	//----- nvinfo : EIATTR_CBANK_PARAM_SIZE
	.align		4
.L_38:
        /*00fc*/ 	.byte	0x03, 0x19
        /*00fe*/ 	.short	0x0040


	//----- nvinfo : EIATTR_PARAM_CBANK
	.align		4
        /*0100*/ 	.byte	0x04, 0x0a
        /*0102*/ 	.short	(.L_40 - .L_39)
	.align		4
.L_39:
        /*0104*/ 	.word	index@(.nv.constant0.triton_red_fused_convolution_native_layer_norm_6)
        /*0108*/ 	.short	0x0210
        /*010a*/ 	.short	0x0040


	//----- nvinfo : EIATTR_SW_WAR
	.align		4
.L_40:
        /*010c*/ 	.byte	0x04, 0x36
        /*010e*/ 	.short	(.L_42 - .L_41)
.L_41:
        /*0110*/ 	.word	0x00000008
.L_42:


//--------------------- .nv.callgraph             --------------------------
	.section	.nv.callgraph,"",@"SHT_CUDA_CALLGRAPH"
	.align	4
	.sectionentsize	8
	.align		4
        /*0000*/ 	.word	0x00000000
	.align		4
        /*0004*/ 	.word	0xffffffff
	.align		4
        /*0008*/ 	.word	0x00000000
	.align		4
        /*000c*/ 	.word	0xfffffffe
	.align		4
        /*0010*/ 	.word	0x00000000
	.align		4
        /*0014*/ 	.word	0xfffffffd
	.align		4
        /*0018*/ 	.word	0x00000000
	.align		4
        /*001c*/ 	.word	0xfffffffc


//--------------------- .nv.constant4             --------------------------
	.section	.nv.constant4,"a",@progbits
	.align	8
	.align		8
.nv.constant4:
        /*0000*/ 	.dword	_$_str


//--------------------- .text.triton_red_fused_convolution_native_layer_norm_6 --------------------------
	.section	.text.triton_red_fused_convolution_native_layer_norm_6,"ax",@progbits
	.sectionflags	@"SHF_BARRIERS=1"
	.align	128
        .global         triton_red_fused_convolution_native_layer_norm_6
        .type           triton_red_fused_convolution_native_layer_norm_6,@function
        .size           triton_red_fused_convolution_native_layer_norm_6,(.L_x_2 - triton_red_fused_convolution_native_layer_norm_6)
        .other          triton_red_fused_convolution_native_layer_norm_6,@"STO_CUDA_ENTRY STV_DEFAULT"
triton_red_fused_convolution_native_layer_norm_6:
.text.triton_red_fused_convolution_native_layer_norm_6:
[----:B------:R-:W0:Y:S02]  /*0000*/  LDC R1, c[0x0][0x28] ;  /* 0x00000a00ff017b82 */ /* 0x000e240000000800 */
[----:B------:R-:W1:Y:S01]  /*0010*/  S2R R0, SR_TID.X ;  /* 0x0000000000007919 */ /* 0x000e620000002100 */
[----:B------:R-:W2:Y:S01]  /*0020*/  LDC.64 R12, c[0x0][0x210] ;  /* 0x00008400ff0c7b82 */ /* 0x000ea20000000a00 */
[----:B------:R-:W-:Y:S01]  /*0030*/  ULDC.64 UR6, c[0x0][0x208] ;  /* 0x0000820000067ab9 */ /* 0x000fe20000000a00 */
[----:B------:R-:W3:Y:S01]  /*0040*/  S2R R9, SR_CTAID.X ;  /* 0x0000000000097919 */ /* 0x000ee20000002500 */
[----:B-1----:R-:W-:Y:S02]  /*0050*/  SHF.R.U32.HI R2, RZ, 0x2, R0 ;  /* 0x00000002ff027819 */ /* 0x002fe40000011600 */
[----:B------:R-:W-:Y:S02]  /*0060*/  LOP3.LUT R16, R0, 0x3, RZ, 0xc0, !PT ;  /* 0x0000000300107812 */ /* 0x000fe400078ec0ff */
[----:B---3--:R-:W-:Y:S02]  /*0070*/  SHF.L.U32 R5, R9, 0x6, RZ ;  /* 0x0000000609057819 */ /* 0x008fe400000006ff */
[----:B------:R-:W-:-:S02]  /*0080*/  SGXT.U32 R2, R2, 0x6 ;  /* 0x000000060202781a */ /* 0x000fc40000000000 */
[----:B------:R-:W-:Y:S02]  /*0090*/  SHF.R.S32.HI R3, RZ, 0x19, R9 ;  /* 0x00000019ff037819 */ /* 0x000fe40000011409 */
[----:B------:R-:W-:Y:S02]  /*00a0*/  LOP3.LUT R17, R5, R2, RZ, 0xfc, !PT ;  /* 0x0000000205117212 */ /* 0x000fe400078efcff */
[----:B------:R-:W-:Y:S02]  /*00b0*/  SGXT R3, R3, 0x1 ;  /* 0x000000010303781a */ /* 0x000fe40000000200 */
[----:B------:R-:W-:Y:S02]  /*00c0*/  LOP3.LUT R4, R5, 0x3f, R0, 0xf8, !PT ;  /* 0x0000003f05047812 */ /* 0x000fe400078ef800 */
[----:B------:R-:W-:Y:S02]  /*00d0*/  ISETP.GE.AND P1, PT, R17, 0x400, PT ;  /* 0x000004001100780c */ /* 0x000fe40003f26270 */
[----:B------:R-:W-:-:S04]  /*00e0*/  LEA.HI R5, R3, R4, RZ, 0x4 ;  /* 0x0000000403057211 */ /* 0x000fc800078f20ff */
[----:B------:R-:W-:-:S04]  /*00f0*/  SHF.R.S32.HI R6, RZ, 0x4, R5 ;  /* 0x00000004ff067819 */ /* 0x000fc80000011405 */
[----:B------:R-:W-:-:S03]  /*0100*/  LEA.HI R7, R6, R6, RZ, 0x4 ;  /* 0x0000000606077211 */ /* 0x000fc600078f20ff */
[----:B------:R-:W-:Y:S02]  /*0110*/  @P1 LEA R8, R9, R2, 0x6 ;  /* 0x0000000209081211 */ /* 0x000fe400078e30ff */
[----:B------:R-:W-:Y:S02]  /*0120*/  @P1 CS2R R14, SRZ ;  /* 0x00000000000e1805 */ /* 0x000fe4000001ff00 */
[----:B------:R-:W-:Y:S02]  /*0130*/  LOP3.LUT R7, R7, 0xfffffff0, RZ, 0xc0, !PT ;  /* 0xfffffff007077812 */ /* 0x000fe400078ec0ff */
[----:B------:R-:W-:Y:S02]  /*0140*/  @P1 SHF.L.U32 R10, R16, 0x2, RZ ;  /* 0x00000002100a1819 */ /* 0x000fe400000006ff */
[----:B------:R-:W-:Y:S01]  /*0150*/  IADD3 R6, R6, -R7, RZ ;  /* 0x8000000706067210 */ /* 0x000fe20007ffe0ff */
[----:B------:R-:W-:Y:S01]  /*0160*/  @P1 IMAD R7, R8, 0x60, RZ ;  /* 0x0000006008071824 */ /* 0x000fe200078e02ff */
[----:B------:R-:W-:-:S02]  /*0170*/  @P1 MOV R8, RZ ;  /* 0x000000ff00081202 */ /* 0x000fc40000000f00 */
[----:B------:R-:W-:Y:S02]  /*0180*/  @P1 MOV R11, RZ ;  /* 0x000000ff000b1202 */ /* 0x000fe40000000f00 */
[----:B------:R-:W-:Y:S01]  /*0190*/  @P1 LOP3.LUT R7, R7, 0x3, R0, 0xf8, !PT ;  /* 0x0000000307071812 */ /* 0x000fe200078ef800 */
[----:B--2---:R-:W-:Y:S06]  /*01a0*/  @P1 BRA `(.L_x_0) ;  /* 0x0000000c00d41947 */ /* 0x004fec0003800000 */
[----:B------:R-:W-:Y:S01]  /*01b0*/  SHF.L.U32 R10, R16, 0x2, RZ ;  /* 0x00000002100a7819 */ /* 0x000fe200000006ff */
[----:B------:R-:W-:Y:S01]  /*01c0*/  ULDC.64 UR4, c[0x0][0x218] ;  /* 0x0000860000047ab9 */ /* 0x000fe20000000a00 */
[----:B------:R-:W-:Y:S02]  /*01d0*/  IMAD R19, R17, 0x60, R16 ;  /* 0x0000006011137824 */ /* 0x000fe400078e0210 */
[----:B------:R-:W-:Y:S02]  /*01e0*/  IADD3 R14, P0, R10, UR4, RZ ;  /* 0x000000040a0e7c10 */ /* 0x000fe4000ff1e0ff */
[----:B------:R-:W-:Y:S02]  /*01f0*/  IMAD.WIDE R18, R19, 0x4, R12 ;  /* 0x0000000413127825 */ /* 0x000fe400078e020c */
[----:B------:R-:W-:-:S03]  /*0200*/  IADD3.X R15, RZ, UR5, RZ, P0, !PT ;  /* 0x00000005ff0f7c10 */ /* 0x000fc600087fe4ff */
[----:B------:R-:W2:Y:S04]  /*0210*/  LDG.E.EF R22, desc[UR6][R18.64] ;  /* 0x0000000612167981 */ /* 0x000ea8000c0e1900 */
[----:B------:R-:W2:Y:S01]  /*0220*/  LDG.E.EL R11, desc[UR6][R14.64] ;  /* 0x000000060e0b7981 */ /* 0x000ea2000c2e1900 */
[----:B------:R-:W-:-:S05]  /*0230*/  LEA R9, R9, R2, 0x6 ;  /* 0x0000000209097211 */ /* 0x000fca00078e30ff */
[----:B------:R-:W-:-:S05]  /*0240*/  IMAD R9, R9, 0x60, RZ ;  /* 0x0000006009097824 */ /* 0x000fca00078e02ff */
[----:B------:R-:W-:-:S04]  /*0250*/  LOP3.LUT R7, R9, 0x3, R0, 0xf8, !PT ;  /* 0x0000000309077812 */ /* 0x000fc800078ef800 */
[----:B------:R-:W-:-:S05]  /*0260*/  LOP3.LUT R8, R7, 0x4, RZ, 0xfc, !PT ;  /* 0x0000000407087812 */ /* 0x000fca00078efcff */
[----:B------:R-:W-:-:S04]  /*0270*/  IMAD.WIDE R20, R8, 0x4, R12 ;  /* 0x0000000408147825 */ /* 0x000fc800078e020c */
[----:B--2---:R-:W-:-:S05]  /*0280*/  FADD R22, R22, R11 ;  /* 0x0000000b16167221 */ /* 0x004fca0000000000 */
[----:B------:R1:W-:Y:S04]  /*0290*/  STG.E desc[UR6][R18.64], R22 ;  /* 0x0000001612007986 */ /* 0x0003e8000c101906 */
[----:B------:R-:W2:Y:S04]  /*02a0*/  LDG.E.EF R23, desc[UR6][R20.64] ;  /* 0x0000000614177981 */ /* 0x000ea8000c0e1900 */
[----:B------:R-:W2:Y:S01]  /*02b0*/  LDG.E.EL R16, desc[UR6][R14.64+0x10] ;  /* 0x000010060e107981 */ /* 0x000ea2000c2e1900 */
[----:B------:R-:W-:Y:S01]  /*02c0*/  IADD3 R17, R8, 0x4, RZ ;  /* 0x0000000408117810 */ /* 0x000fe20007ffe0ff */
[----:B--2---:R-:W-:-:S04]  /*02d0*/  FADD R23, R23, R16 ;  /* 0x0000001017177221 */ /* 0x004fc80000000000 */
[----:B------:R-:W-:Y:S01]  /*02e0*/  IMAD.WIDE R16, R17, 0x4, R12 ;  /* 0x0000000411107825 */ /* 0x000fe200078e020c */
[----:B------:R2:W-:Y:S04]  /*02f0*/  STG.E desc[UR6][R20.64], R23 ;  /* 0x0000001714007986 */ /* 0x0005e8000c101906 */
[----:B------:R-:W3:Y:S04]  /*0300*/  LDG.E.EF R9, desc[UR6][R16.64] ;  /* 0x0000000610097981 */ /* 0x000ee8000c0e1900 */
[----:B------:R-:W3:Y:S01]  /*0310*/  LDG.E.EL R24, desc[UR6][R14.64+0x20] ;  /* 0x000020060e187981 */ /* 0x000ee2000c2e1900 */
[----:B------:R-:W-:-:S05]  /*0320*/  IADD3 R11, R8, 0x8, RZ ;  /* 0x00000008080b7810 */ /* 0x000fca0007ffe0ff */
[----:B-1----:R-:W-:-:S04]  /*0330*/  IMAD.WIDE R18, R11, 0x4, R12 ;  /* 0x000000040b127825 */ /* 0x002fc800078e020c */
[----:B---3--:R-:W-:-:S05]  /*0340*/  FADD R9, R9, R24 ;  /* 0x0000001809097221 */ /* 0x008fca0000000000 */
[----:B------:R1:W-:Y:S04]  /*0350*/  STG.E desc[UR6][R16.64], R9 ;  /* 0x0000000910007986 */ /* 0x0003e8000c101906 */
[----:B------:R-:W3:Y:S04]  /*0360*/  LDG.E.EF R11, desc[UR6][R18.64] ;  /* 0x00000006120b7981 */ /* 0x000ee8000c0e1900 */
[----:B------:R-:W3:Y:S01]  /*0370*/  LDG.E.EL R24, desc[UR6][R14.64+0x30] ;  /* 0x000030060e187981 */ /* 0x000ee2000c2e1900 */
[----:B------:R-:W-:-:S05]  /*0380*/  IADD3 R25, R8, 0xc, RZ ;  /* 0x0000000c08197810 */ /* 0x000fca0007ffe0ff */
[----:B--2---:R-:W-:-:S04]  /*0390*/  IMAD.WIDE R20, R25, 0x4, R12 ;  /* 0x0000000419147825 */ /* 0x004fc800078e020c */
[----:B---3--:R-:W-:-:S05]  /*03a0*/  FADD R11, R11, R24 ;  /* 0x000000180b0b7221 */ /* 0x008fca0000000000 */
        /* <DEDUP_REMOVED lines=23> */
[----:B-1----:R-:W-:-:S04]  /*0520*/  FADD R19, -R22, R23 ;  /* 0x0000001716137221 */ /* 0x002fc80000000100 */
[----:B------:R-:W-:-:S04]  /*0530*/  FFMA R22, R19, 0.5, R22 ;  /* 0x3f00000013167823 */ /* 0x000fc80000000016 */
[----:B------:R-:W-:Y:S01]  /*0540*/  FADD R23, R23, -R22 ;  /* 0x8000001617177221 */ /* 0x000fe20000000000 */
[----:B---3--:R-:W-:-:S05]  /*0550*/  FADD R24, R24, R26 ;  /* 0x0000001a18187221 */ /* 0x008fca0000000000 */
[----:B------:R1:W-:Y:S04]  /*0560*/  STG.E desc[UR6][R20.64], R24 ;  /* 0x0000001814007986 */ /* 0x0003e8000c101906 */
[----:B------:R-:W2:Y:S04]  /*0570*/  LDG.E.EF R28, desc[UR6][R16.64] ;  /* 0x00000006101c7981 */ /* 0x000ea8000c0e1900 */
[----:B------:R-:W2:Y:S01]  /*0580*/  LDG.E.EL R26, desc[UR6][R14.64+0x80] ;  /* 0x000080060e1a7981 */ /* 0x000ea2000c2e1900 */
[----:B------:R-:W-:Y:S01]  /*0590*/  FFMA R23, R19, R23, RZ ;  /* 0x0000001713177223 */ /* 0x000fe200000000ff */
[----:B------:R-:W-:-:S04]  /*05a0*/  FADD R19, -R22, R9 ;  /* 0x0000000916137221 */ /* 0x000fc80000000100 */
[----:B------:R-:W-:-:S04]  /*05b0*/  FFMA R22, R19, 0.3333333432674407959, R22 ;  /* 0x3eaaaaab13167823 */ /* 0x000fc80000000016 */
[----:B------:R-:W-:-:S04]  /*05c0*/  FADD R18, R9, -R22 ;  /* 0x8000001609127221 */ /* 0x000fc80000000000 */
[----:B------:R-:W-:Y:S01]  /*05d0*/  FFMA R23, R19, R18, R23 ;  /* 0x0000001213177223 */ /* 0x000fe20000000017 */
[----:B------:R-:W-:-:S05]  /*05e0*/  IADD3 R19, R8, 0x20, RZ ;  /* 0x0000002008137810 */ /* 0x000fca0007ffe0ff */
[----:B------:R-:W-:-:S04]  /*05f0*/  IMAD.WIDE R18, R19, 0x4, R12 ;  /* 0x0000000413127825 */ /* 0x000fc800078e020c */
[----:B--2---:R-:W-:-:S05]  /*0600*/  FADD R9, R28, R26 ;  /* 0x0000001a1c097221 */ /* 0x004fca0000000000 */
[----:B------:R2:W-:Y:S04]  /*0610*/  STG.E desc[UR6][R16.64], R9 ;  /* 0x0000000910007986 */ /* 0x0005e8000c101906 */
[----:B-1----:R-:W3:Y:S04]  /*0620*/  LDG.E.EF R20, desc[UR6][R18.64] ;  /* 0x0000000612147981 */ /* 0x002ee8000c0e1900 */
[----:B------:R-:W3:Y:S01]  /*0630*/  LDG.E.EL R21, desc[UR6][R14.64+0x90] ;  /* 0x000090060e157981 */ /* 0x000ee2000c2e1900 */
[----:B------:R-:W-:-:S04]  /*0640*/  FADD R26, -R22, R11 ;  /* 0x0000000b161a7221 */ /* 0x000fc80000000100 */
[----:B------:R-:W-:-:S04]  /*0650*/  FFMA R22, R26, 0.25, R22 ;  /* 0x3e8000001a167823 */ /* 0x000fc80000000016 */
[----:B------:R-:W-:-:S04]  /*0660*/  FADD R28, R11, -R22 ;  /* 0x800000160b1c7221 */ /* 0x000fc80000000000 */
[----:B------:R-:W-:Y:S01]  /*0670*/  FFMA R23, R26, R28, R23 ;  /* 0x0000001c1a177223 */ /* 0x000fe20000000017 */
[----:B------:R-:W-:Y:S01]  /*0680*/  IADD3 R26, R8, 0x24, RZ ;  /* 0x00000024081a7810 */ /* 0x000fe20007ffe0ff */
[----:B---3--:R-:W-:-:S04]  /*0690*/  FADD R11, R20, R21 ;  /* 0x00000015140b7221 */ /* 0x008fc80000000000 */
[----:B------:R-:W-:Y:S01]  /*06a0*/  IMAD.WIDE R20, R26, 0x4, R12 ;  /* 0x000000041a147825 */ /* 0x000fe200078e020c */
[----:B------:R1:W-:Y:S04]  /*06b0*/  STG.E desc[UR6][R18.64], R11 ;  /* 0x0000000b12007986 */ /* 0x0003e8000c101906 */
[----:B--2---:R-:W2:Y:S04]  /*06c0*/  LDG.E.EF R16, desc[UR6][R20.64] ;  /* 0x0000000614107981 */ /* 0x004ea8000c0e1900 */
[----:B------:R-:W2:Y:S01]  /*06d0*/  LDG.E.EL R17, desc[UR6][R14.64+0xa0] ;  /* 0x0000a0060e117981 */ /* 0x000ea2000c2e1900 */
[----:B------:R-:W-:-:S04]  /*06e0*/  FADD R26, -R22, R25 ;  /* 0x00000019161a7221 */ /* 0x000fc80000000100 */
[----:B------:R-:W-:-:S04]  /*06f0*/  FFMA R22, R26, 0.20000000298023223877, R22 ;  /* 0x3e4ccccd1a167823 */ /* 0x000fc80000000016 */
[----:B------:R-:W-:Y:S01]  /*0700*/  FADD R28, R25, -R22 ;  /* 0x80000016191c7221 */ /* 0x000fe20000000000 */
[----:B------:R-:W-:-:S03]  /*0710*/  IADD3 R25, R8, 0x28, RZ ;  /* 0x0000002808197810 */ /* 0x000fc60007ffe0ff */
[----:B------:R-:W-:Y:S01]  /*0720*/  FFMA R26, R26, R28, R23 ;  /* 0x0000001c1a1a7223 */ /* 0x000fe20000000017 */
[----:B--2---:R-:W-:Y:S01]  /*0730*/  FADD R23, R16, R17 ;  /* 0x0000001110177221 */ /* 0x004fe20000000000 */
[----:B------:R-:W-:-:S04]  /*0740*/  IMAD.WIDE R16, R25, 0x4, R12 ;  /* 0x0000000419107825 */ /* 0x000fc800078e020c */
[----:B------:R2:W-:Y:S04]  /*0750*/  STG.E desc[UR6][R20.64], R23 ;  /* 0x0000001714007986 */ /* 0x0005e8000c101906 */
[----:B------:R-:W3:Y:S04]  /*0760*/  LDG.E.EF R25, desc[UR6][R16.64] ;  /* 0x0000000610197981 */ /* 0x000ee8000c0e1900 */
[----:B-1----:R-:W3:Y:S01]  /*0770*/  LDG.E.EL R18, desc[UR6][R14.64+0xb0] ;  /* 0x0000b0060e127981 */ /* 0x002ee2000c2e1900 */
[----:B------:R-:W-:-:S04]  /*0780*/  FADD R19, -R22, R27 ;  /* 0x0000001b16137221 */ /* 0x000fc80000000100 */
[----:B------:R-:W-:-:S04]  /*0790*/  FFMA R22, R19, 0.16666667163372039795, R22 ;  /* 0x3e2aaaab13167823 */ /* 0x000fc80000000016 */
[----:B------:R-:W-:-:S04]  /*07a0*/  FADD R27, R27, -R22 ;  /* 0x800000161b1b7221 */ /* 0x000fc80000000000 */
[----:B------:R-:W-:Y:S01]  /*07b0*/  FFMA R26, R19, R27, R26 ;  /* 0x0000001b131a7223 */ /* 0x000fe2000000001a */
[----:B------:R-:W-:Y:S01]  /*07c0*/  IADD3 R19, R8, 0x2c, RZ ;  /* 0x0000002c08137810 */ /* 0x000fe20007ffe0ff */
[----:B---3--:R-:W-:-:S04]  /*07d0*/  FADD R25, R25, R18 ;  /* 0x0000001219197221 */ /* 0x008fc80000000000 */
[----:B------:R-:W-:Y:S01]  /*07e0*/  IMAD.WIDE R18, R19, 0x4, R12 ;  /* 0x0000000413127825 */ /* 0x000fe200078e020c */
[----:B------:R1:W-:Y:S04]  /*07f0*/  STG.E desc[UR6][R16.64], R25 ;  /* 0x0000001910007986 */ /* 0x0003e8000c101906 */
[----:B------:R-:W3:Y:S04]  /*0800*/  LDG.E.EF R27, desc[UR6][R18.64] ;  /* 0x00000006121b7981 */ /* 0x000ee8000c0e1900 */
[----:B--2---:R-:W3:Y:S01]  /*0810*/  LDG.E.EL R20, desc[UR6][R14.64+0xc0] ;  /* 0x0000c0060e147981 */ /* 0x004ee2000c2e1900 */
[----:B------:R-:W-:-:S04]  /*0820*/  FADD R21, -R22, R29 ;  /* 0x0000001d16157221 */ /* 0x000fc80000000100 */
[----:B------:R-:W-:-:S04]  /*0830*/  FFMA R22, R21, 0.14285714924335479736, R22 ;  /* 0x3e12492515167823 */ /* 0x000fc80000000016 */
[----:B------:R-:W-:-:S04]  /*0840*/  FADD R29, R29, -R22 ;  /* 0x800000161d1d7221 */ /* 0x000fc80000000000 */
[----:B------:R-:W-:Y:S01]  /*0850*/  FFMA R26, R21, R29, R26 ;  /* 0x0000001d151a7223 */ /* 0x000fe2000000001a */
[----:B------:R-:W-:Y:S01]  /*0860*/  IADD3 R21, R8, 0x30, RZ ;  /* 0x0000003008157810 */ /* 0x000fe20007ffe0ff */
[----:B---3--:R-:W-:-:S04]  /*0870*/  FADD R27, R27, R20 ;  /* 0x000000141b1b7221 */ /* 0x008fc80000000000 */
[----:B------:R-:W-:Y:S01]  /*0880*/  IMAD.WIDE R20, R21, 0x4, R12 ;  /* 0x0000000415147825 */ /* 0x000fe200078e020c */
[----:B------:R2:W-:Y:S04]  /*0890*/  STG.E desc[UR6][R18.64], R27 ;  /* 0x0000001b12007986 */ /* 0x0005e8000c101906 */
[----:B------:R-:W3:Y:S04]  /*08a0*/  LDG.E.EF R29, desc[UR6][R20.64] ;  /* 0x00000006141d7981 */ /* 0x000ee8000c0e1900 */
[----:B-1----:R-:W3:Y:S01]  /*08b0*/  LDG.E.EL R16, desc[UR6][R14.64+0xd0] ;  /* 0x0000d0060e107981 */ /* 0x002ee2000c2e1900 */
[----:B------:R-:W-:-:S04]  /*08c0*/  FADD R17, -R22, R24 ;  /* 0x0000001816117221 */ /* 0x000fc80000000100 */
[----:B------:R-:W-:-:S04]  /*08d0*/  FFMA R22, R17, 0.125, R22 ;  /* 0x3e00000011167823 */ /* 0x000fc80000000016 */
        /* <DEDUP_REMOVED lines=9> */
[----:B------:R-:W-:-:S04]  /*0970*/  FFMA R24, R28, 0.11111111193895339966, R22 ;  /* 0x3de38e391c187823 */ /* 0x000fc80000000016 */
[----:B------:R-:W-:-:S04]  /*0980*/  FADD R9, R9, -R24 ;  /* 0x8000001809097221 */ /* 0x000fc80000000000 */
[----:B------:R-:W-:Y:S01]  /*0990*/  FFMA R22, R28, R9, R26 ;  /* 0x000000091c167223 */ /* 0x000fe2000000001a */
[----:B------:R-:W-:Y:S01]  /*09a0*/  IADD3 R26, R8, 0x38, RZ ;  /* 0x00000038081a7810 */ /* 0x000fe20007ffe0ff */
[----:B--2---:R-:W-:-:S04]  /*09b0*/  FADD R9, R18, R19 ;  /* 0x0000001312097221 */ /* 0x004fc80000000000 */
[----:B------:R-:W-:Y:S01]  /*09c0*/  IMAD.WIDE R18, R26, 0x4, R12 ;  /* 0x000000041a127825 */ /* 0x000fe200078e020c */
[----:B------:R2:W-:Y:S04]  /*09d0*/  STG.E desc[UR6][R16.64], R9 ;  /* 0x0000000910007986 */ /* 0x0005e8000c101906 */
[----:B-1----:R-:W3:Y:S04]  /*09e0*/  LDG.E.EF R20, desc[UR6][R18.64] ;  /* 0x0000000612147981 */ /* 0x002ee8000c0e1900 */
[----:B------:R-:W3:Y:S01]  /*09f0*/  LDG.E.EL R21, desc[UR6][R14.64+0xf0] ;  /* 0x0000f0060e157981 */ /* 0x000ee2000c2e1900 */
[----:B------:R-:W-:-:S04]  /*0a00*/  FADD R26, -R24, R11 ;  /* 0x0000000b181a7221 */ /* 0x000fc80000000100 */
[----:B------:R-:W-:-:S04]  /*0a10*/  FFMA R24, R26, 0.10000000149011611938, R24 ;  /* 0x3dcccccd1a187823 */ /* 0x000fc80000000018 */
        /* <DEDUP_REMOVED lines=9> */
[----:B------:R-:W-:-:S04]  /*0ab0*/  FFMA R24, R26, 0.090909093618392944336, R24 ;  /* 0x3dba2e8c1a187823 */ /* 0x000fc80000000018 */
        /* <DEDUP_REMOVED lines=9> */
[----:B------:R-:W-:-:S04]  /*0b50*/  FFMA R24, R26, 0.083333335816860198975, R24 ;  /* 0x3daaaaab1a187823 */ /* 0x000fc80000000018 */
        /* <DEDUP_REMOVED lines=9> */
[----:B------:R-:W-:-:S04]  /*0bf0*/  FFMA R24, R26, 0.076923079788684844971, R24 ;  /* 0x3d9d89d91a187823 */ /* 0x000fc80000000018 */
        /* <DEDUP_REMOVED lines=9> */
[----:B------:R-:W-:-:S04]  /*0c90*/  FFMA R24, R26, 0.071428574621677398682, R24 ;  /* 0x3d9249251a187823 */ /* 0x000fc80000000018 */
        /* <DEDUP_REMOVED lines=9> */
[----:B------:R-:W-:-:S04]  /*0d30*/  FFMA R24, R26, 0.066666670143604278564, R24 ;  /* 0x3d8888891a187823 */ /* 0x000fc80000000018 */
[----:B------:R-:W-:-:S04]  /*0d40*/  FADD R9, R9, -R24 ;  /* 0x8000001809097221 */ /* 0x000fc80000000000 */
[----:B------:R-:W-:Y:S01]  /*0d50*/  FFMA R9, R26, R9, R22 ;  /* 0x000000091a097223 */ /* 0x000fe20000000016 */
[----:B------:R-:W-:Y:S01]  /*0d60*/  IADD3 R26, R8, 0x50, RZ ;  /* 0x00000050081a7810 */ /* 0x000fe20007ffe0ff */
[----:B--2---:R-:W-:-:S04]  /*0d70*/  FADD R22, R18, R19 ;  /* 0x0000001312167221 */ /* 0x004fc80000000000 */
[----:B------:R-:W-:Y:S01]  /*0d80*/  IMAD.WIDE R18, R26, 0x4, R12 ;  /* 0x000000041a127825 */ /* 0x000fe200078e020c */
[----:B------:R2:W-:Y:S04]  /*0d90*/  STG.E desc[UR6][R16.64], R22 ;  /* 0x0000001610007986 */ /* 0x0005e8000c101906 */
[----:B------:R-:W3:Y:S04]  /*0da0*/  LDG.E.EF R26, desc[UR6][R18.64] ;  /* 0x00000006121a7981 */ /* 0x000ee8000c0e1900 */
[----:B-1----:R-:W3:Y:S01]  /*0db0*/  LDG.E.EL R21, desc[UR6][R14.64+0x150] ;  /* 0x000150060e157981 */ /* 0x002ee2000c2e1900 */
[----:B------:R-:W-:-:S04]  /*0dc0*/  FADD R20, -R24, R11 ;  /* 0x0000000b18147221 */ /* 0x000fc80000000100 */
[----:B------:R-:W-:-:S04]  /*0dd0*/  FFMA R24, R20, 0.0625, R24 ;  /* 0x3d80000014187823 */ /* 0x000fc80000000018 */
        /* <DEDUP_REMOVED lines=8> */
[----:B------:R-:W-:-:S05]  /*0e60*/  IADD3 R9, R8, 0x58, RZ ;  /* 0x0000005808097810 */ /* 0x000fca0007ffe0ff */
[----:B------:R-:W-:-:S04]  /*0e70*/  IMAD.WIDE R8, R9, 0x4, R12 ;  /* 0x0000000409087825 */ /* 0x000fc800078e020c */
[----:B-1----:R-:W-:-:S04]  /*0e80*/  FADD R19, -R24, R23 ;  /* 0x0000001718137221 */ /* 0x002fc80000000100 */
[----:B------:R-:W-:-:S04]  /*0e90*/  FFMA R24, R19, 0.058823529630899429321, R24 ;  /* 0x3d70f0f113187823 */ /* 0x000fc80000000018 */
[----:B------:R-:W-:-:S04]  /*0ea0*/  FADD R18, R23, -R24 ;  /* 0x8000001817127221 */ /* 0x000fc80000000000 */
[----:B------:R-:W-:Y:S01]  /*0eb0*/  FFMA R18, R19, R18, R11 ;  /* 0x0000001213127223 */ /* 0x000fe2000000000b */
[----:B------:R-:W-:-:S04]  /*0ec0*/  FADD R19, -R24, R25 ;  /* 0x0000001918137221 */ /* 0x000fc80000000100 */
[----:B------:R-:W-:-:S04]  /*0ed0*/  FFMA R24, R19, 0.055555555969476699829, R24 ;  /* 0x3d638e3913187823 */ /* 0x000fc80000000018 */
[----:B------:R-:W-:Y:S01]  /*0ee0*/  FADD R11, -R24, R27 ;  /* 0x0000001b180b7221 */ /* 0x000fe20000000100 */
[----:B--2---:R-:W-:-:S05]  /*0ef0*/  FADD R17, R17, R16 ;  /* 0x0000001011117221 */ /* 0x004fca0000000000 */
[----:B------:R1:W-:Y:S04]  /*0f00*/  STG.E desc[UR6][R20.64], R17 ;  /* 0x0000001114007986 */ /* 0x0003e8000c101906 */
[----:B------:R2:W3:Y:S04]  /*0f10*/  LDG.E.EL R28, desc[UR6][R14.64+0x170] ;  /* 0x000170060e1c7981 */ /* 0x0004e8000c2e1900 */
[----:B------:R-:W3:Y:S01]  /*0f20*/  LDG.E.EF R16, desc[UR6][R8.64] ;  /* 0x0000000608107981 */ /* 0x000ee2000c0e1900 */
[--C-:B------:R-:W-:Y:S01]  /*0f30*/  FADD R25, R25, -R24.reuse ;  /* 0x8000001819197221 */ /* 0x100fe20000000000 */
[----:B-1----:R-:W-:-:S03]  /*0f40*/  FFMA R21, R11, 0.052631579339504241943, R24 ;  /* 0x3d5794360b157823 */ /* 0x002fc60000000018 */
[----:B------:R-:W-:Y:S01]  /*0f50*/  FFMA R18, R19, R25, R18 ;  /* 0x0000001913127223 */ /* 0x000fe20000000012 */
[----:B--2---:R-:W-:-:S04]  /*0f60*/  FADD R14, -R21, R29 ;  /* 0x0000001d150e7221 */ /* 0x004fc80000000100 */
[--C-:B------:R-:W-:Y:S01]  /*0f70*/  FFMA R20, R14, 0.050000000745058059692, R21.reuse ;  /* 0x3d4ccccd0e147823 */ /* 0x100fe20000000015 */
[----:B------:R-:W-:-:S03]  /*0f80*/  FADD R21, R27, -R21 ;  /* 0x800000151b157221 */ /* 0x000fc60000000000 */
[----:B------:R-:W-:Y:S01]  /*0f90*/  FADD R15, -R20, R22 ;  /* 0x00000016140f7221 */ /* 0x000fe20000000100 */
[----:B------:R-:W-:-:S03]  /*0fa0*/  FFMA R21, R11, R21, R18 ;  /* 0x000000150b157223 */ /* 0x000fc60000000012 */
[--C-:B------:R-:W-:Y:S01]  /*0fb0*/  FFMA R24, R15, 0.047619048506021499634, R20.reuse ;  /* 0x3d430c310f187823 */ /* 0x100fe20000000014 */
[----:B------:R-:W-:-:S03]  /*0fc0*/  FADD R20, R29, -R20 ;  /* 0x800000141d147221 */ /* 0x000fc60000000000 */
[----:B------:R-:W-:Y:S01]  /*0fd0*/  FADD R11, -R24, R26 ;  /* 0x0000001a180b7221 */ /* 0x000fe20000000100 */
[----:B------:R-:W-:Y:S01]  /*0fe0*/  FFMA R20, R14, R20, R21 ;  /* 0x000000140e147223 */ /* 0x000fe20000000015 */
[--C-:B------:R-:W-:Y:S02]  /*0ff0*/  FADD R22, R22, -R24.reuse ;  /* 0x8000001816167221 */ /* 0x100fe40000000000 */
[----:B------:R-:W-:Y:S02]  /*1000*/  FFMA R18, R11, 0.045454546809196472168, R24 ;  /* 0x3d3a2e8c0b127823 */ /* 0x000fe40000000018 */
[----:B------:R-:W-:Y:S01]  /*1010*/  FFMA R20, R15, R22, R20 ;  /* 0x000000160f147223 */ /* 0x000fe20000000014 */
[----:B------:R-:W-:Y:S01]  /*1020*/  HFMA2.MMA R15, -RZ, RZ, 2.875, 0 ;  /* 0x41c00000ff0f7435 */ /* 0x000fe200000001ff */
[----:B------:R-:W-:-:S04]  /*1030*/  FADD R21, -R18, R17 ;  /* 0x0000001112157221 */ /* 0x000fc80000000100 */
[--C-:B------:R-:W-:Y:S01]  /*1040*/  FFMA R23, R21, 0.043478261679410934448, R18.reuse ;  /* 0x3d32164315177823 */ /* 0x100fe20000000012 */
[----:B------:R-:W-:-:S03]  /*1050*/  FADD R18, R26, -R18 ;  /* 0x800000121a127221 */ /* 0x000fc60000000000 */
[----:B------:R-:W-:Y:S01]  /*1060*/  FADD R17, R17, -R23 ;  /* 0x8000001711117221 */ /* 0x000fe20000000000 */
[----:B------:R-:W-:-:S04]  /*1070*/  FFMA R18, R11, R18, R20 ;  /* 0x000000120b127223 */ /* 0x000fc80000000014 */
[----:B------:R-:W-:Y:S01]  /*1080*/  FFMA R17, R21, R17, R18 ;  /* 0x0000001115117223 */ /* 0x000fe20000000012 */
[----:B---3--:R-:W-:-:S04]  /*1090*/  FADD R19, R16, R28 ;  /* 0x0000001c10137221 */ /* 0x008fc80000000000 */
[--C-:B------:R-:W-:Y:S01]  /*10a0*/  FADD R16, R19, -R23.reuse ;  /* 0x8000001713107221 */ /* 0x100fe20000000000 */
[----:B------:R1:W-:Y:S03]  /*10b0*/  STG.E desc[UR6][R8.64], R19 ;  /* 0x0000001308007986 */ /* 0x0003e6000c101906 */
[----:B------:R-:W-:-:S04]  /*10c0*/  FFMA R14, R16, 0.041666667908430099487, R23 ;  /* 0x3d2aaaab100e7823 */ /* 0x000fc80000000017 */
[----:B------:R-:W-:-:S04]  /*10d0*/  FADD R11, R19, -R14 ;  /* 0x8000000e130b7221 */ /* 0x000fc80000000000 */
[----:B-1----:R-:W-:Y:S01]  /*10e0*/  FFMA R8, R16, R11, R17 ;  /* 0x0000000b10087223 */ /* 0x002fe20000000011 */
[----:B------:R-:W-:-:S07]  /*10f0*/  MOV R11, RZ ;  /* 0x000000ff000b7202 */ /* 0x000fce0000000f00 */
.L_x_0:
[----:B------:R-:W-:Y:S05]  /*1100*/  WARPSYNC.ALL ;  /* 0x0000000000007948 */ /* 0x000fea0003800000 */
[----:B------:R-:W1:Y:S01]  /*1110*/  SHFL.BFLY PT, R18, R15, 0x2, 0x1f ;  /* 0x0c401f000f127f89 */ /* 0x000e6200000e0000 */
[----:B------:R-:W-:Y:S02]  /*1120*/  LOP3.LUT R5, R5, 0xfffffff0, RZ, 0xc0, !PT ;  /* 0xfffffff005057812 */ /* 0x000fe400078ec0ff */
[----:B------:R-:W-:Y:S02]  /*1130*/  LEA.HI R3, R3, R4, RZ, 0x8 ;  /* 0x0000000403037211 */ /* 0x000fe400078f40ff */
[----:B------:R-:W-:-:S02]  /*1140*/  IADD3 R5, R4, -R5, RZ ;  /* 0x8000000504057210 */ /* 0x000fc40007ffe0ff */
[----:B------:R-:W-:Y:S02]  /*1150*/  SHF.R.S32.HI R3, RZ, 0x8, R3 ;  /* 0x00000008ff037819 */ /* 0x000fe40000011403 */
[----:B------:R-:W-:-:S04]  /*1160*/  LEA R6, R5, R6, 0x4 ;  /* 0x0000000605067211 */ /* 0x000fc800078e20ff */
[----:B------:R-:W-:Y:S02]  /*1170*/  LEA R3, R3, R6, 0x8 ;  /* 0x0000000603037211 */ /* 0x000fe400078e40ff */
[----:B------:R-:W-:Y:S01]  /*1180*/  MOV R6, RZ ;  /* 0x000000ff00067202 */ /* 0x000fe20000000f00 */
[----:B-1----:R-:W-:-:S04]  /*1190*/  FADD R9, R18, R15 ;  /* 0x0000000f12097221 */ /* 0x002fc80000000000 */
[C---:B------:R-:W-:Y:S01]  /*11a0*/  FMUL R20, R9.reuse, 0.25 ;  /* 0x3e80000009147820 */ /* 0x040fe20000400000 */
[C---:B------:R-:W-:Y:S01]  /*11b0*/  FSETP.GEU.AND P2, PT, |R9|.reuse, 1.175494350822287508e-38, PT ;  /* 0x008000000900780b */ /* 0x040fe20003f4e200 */
[----:B------:R-:W1:Y:S01]  /*11c0*/  SHFL.BFLY PT, R16, R9, 0x1, 0x1f ;  /* 0x0c201f0009107f89 */ /* 0x000e6200000e0000 */
[C---:B------:R-:W-:Y:S02]  /*11d0*/  FSETP.GT.AND P0, PT, |R9|.reuse, 8.50705917302346158658e+37, PT ;  /* 0x7e8000000900780b */ /* 0x040fe40003f04200 */
[----:B------:R-:W-:Y:S01]  /*11e0*/  FSETP.NEU.AND P3, PT, R9, RZ, PT ;  /* 0x000000ff0900720b */ /* 0x000fe20003f6d000 */
[----:B------:R-:W2:Y:S01]  /*11f0*/  SHFL.BFLY PT, R19, R14, 0x2, 0x1f ;  /* 0x0c401f000e137f89 */ /* 0x000ea200000e0000 */
[----:B------:R-:W-:-:S03]  /*1200*/  FSEL R20, R20, R9, P0 ;  /* 0x0000000914147208 */ /* 0x000fc60000000000 */
[----:B------:R-:W3:Y:S04]  /*1210*/  SHFL.BFLY PT, R21, R8, 0x2, 0x1f ;  /* 0x0c401f0008157f89 */ /* 0x000ee800000e0000 */
[----:B------:R-:W-:Y:S02]  /*1220*/  @!P2 FMUL R20, R20, 16777216 ;  /* 0x4b8000001414a820 */ /* 0x000fe40000400000 */
[----:B------:R-:W-:Y:S02]  /*1230*/  @P0 FMUL R18, R18, 0.25 ;  /* 0x3e80000012120820 */ /* 0x000fe40000400000 */
[----:B------:R-:W4:Y:S02]  /*1240*/  MUFU.RCP R23, R20 ;  /* 0x0000001400177308 */ /* 0x000f240000001000 */
[----:B------:R-:W-:Y:S01]  /*1250*/  @!P2 FMUL R18, R18, 16777216 ;  /* 0x4b8000001212a820 */ /* 0x000fe20000400000 */
[----:B-1----:R-:W-:Y:S01]  /*1260*/  FADD R17, R9, R16 ;  /* 0x0000001009117221 */ /* 0x002fe20000000000 */
[----:B--2---:R-:W-:-:S04]  /*1270*/  FADD R19, R19, -R14 ;  /* 0x8000000e13137221 */ /* 0x004fc80000000000 */
[----:B------:R-:W-:Y:S01]  /*1280*/  FSETP.GT.AND P2, PT, |R17|, 8.50705917302346158658e+37, PT ;  /* 0x7e8000001100780b */ /* 0x000fe20003f44200 */
[----:B----4-:R-:W-:Y:S01]  /*1290*/  FMUL R23, R23, R18 ;  /* 0x0000001217177220 */ /* 0x010fe20000400000 */
[----:B------:R-:W-:Y:S01]  /*12a0*/  FSETP.GEU.AND P0, PT, |R17|, 1.175494350822287508e-38, PT ;  /* 0x008000001100780b */ /* 0x000fe20003f0e200 */
[----:B------:R-:W-:Y:S01]  /*12b0*/  FMUL R18, R19, R19 ;  /* 0x0000001313127220 */ /* 0x000fe20000400000 */
[----:B---3--:R-:W-:Y:S02]  /*12c0*/  FADD R8, R21, R8 ;  /* 0x0000000815087221 */ /* 0x008fe40000000000 */
[----:B------:R-:W-:Y:S01]  /*12d0*/  FSEL R23, R23, RZ, P3 ;  /* 0x000000ff17177208 */ /* 0x000fe20001800000 */
[----:B------:R-:W-:Y:S01]  /*12e0*/  FMUL R18, R18, R15 ;  /* 0x0000000f12127220 */ /* 0x000fe20000400000 */
[----:B------:R-:W-:-:S03]  /*12f0*/  FSETP.NEU.AND P3, PT, R17, RZ, PT ;  /* 0x000000ff1100720b */ /* 0x000fc60003f6d000 */
[----:B------:R-:W-:Y:S02]  /*1300*/  FFMA R14, R19, R23, R14 ;  /* 0x00000017130e7223 */ /* 0x000fe4000000000e */
[----:B------:R-:W-:Y:S01]  /*1310*/  @P2 FMUL R17, R17, 0.25 ;  /* 0x3e80000011112820 */ /* 0x000fe20000400000 */
[----:B------:R-:W-:Y:S01]  /*1320*/  FFMA R8, R23, R18, R8 ;  /* 0x0000001217087223 */ /* 0x000fe20000000008 */
[----:B------:R-:W-:Y:S02]  /*1330*/  @P2 FMUL R16, R16, 0.25 ;  /* 0x3e80000010102820 */ /* 0x000fe40000400000 */
[----:B------:R-:W-:Y:S01]  /*1340*/  @!P0 FMUL R17, R17, 16777216 ;  /* 0x4b80000011118820 */ /* 0x000fe20000400000 */
[----:B------:R-:W1:Y:S01]  /*1350*/  SHFL.BFLY PT, R15, R14, 0x1, 0x1f ;  /* 0x0c201f000e0f7f89 */ /* 0x000e6200000e0000 */
[----:B------:R-:W2:Y:S01]  /*1360*/  S2UR UR5, SR_CgaCtaId ;  /* 0x00000000000579c3 */ /* 0x000ea20000008800 */
[----:B------:R-:W-:Y:S01]  /*1370*/  @!P0 FMUL R16, R16, 16777216 ;  /* 0x4b80000010108820 */ /* 0x000fe20000400000 */
[----:B------:R-:W-:Y:S01]  /*1380*/  LOP3.LUT P0, RZ, R0, 0xc0, RZ, 0xc0, !PT ;  /* 0x000000c000ff7812 */ /* 0x000fe2000780c0ff */
[----:B------:R-:W3:Y:S01]  /*1390*/  SHFL.BFLY PT, R19, R8, 0x1, 0x1f ;  /* 0x0c201f0008137f89 */ /* 0x000ee200000e0000 */
[----:B------:R-:W4:Y:S01]  /*13a0*/  MUFU.RCP R17, R17 ;  /* 0x0000001100117308 */ /* 0x000f220000001000 */
[----:B------:R-:W-:Y:S01]  /*13b0*/  UMOV UR4, 0x400 ;  /* 0x0000040000047882 */ /* 0x000fe20000000000 */
[----:B------:R-:W-:Y:S01]  /*13c0*/  ISETP.LT.AND P0, PT, R4, 0x400, !P0 ;  /* 0x000004000400780c */ /* 0x000fe20004701270 */
[----:B----4-:R-:W-:Y:S01]  /*13d0*/  FMUL R16, R17, R16 ;  /* 0x0000001011107220 */ /* 0x010fe20000400000 */
[----:B-1----:R-:W-:Y:S01]  /*13e0*/  FADD R15, -R14, R15 ;  /* 0x0000000f0e0f7221 */ /* 0x002fe20000000100 */
[----:B--2---:R-:W-:-:S03]  /*13f0*/  UPRMT UR4, UR5, 0x654, UR4 ;  /* 0x0000065405047896 */ /* 0x004fc60008000004 */
[----:B------:R-:W-:Y:S01]  /*1400*/  FSEL R18, R16, RZ, P3 ;  /* 0x000000ff10127208 */ /* 0x000fe20001800000 */
[C---:B------:R-:W-:Y:S01]  /*1410*/  FMUL R20, R15.reuse, R15 ;  /* 0x0000000f0f147220 */ /* 0x040fe20000400000 */
[----:B---3--:R-:W-:Y:S01]  /*1420*/  FADD R19, R8, R19 ;  /* 0x0000001308137221 */ /* 0x008fe20000000000 */
[----:B------:R-:W-:Y:S02]  /*1430*/  LOP3.LUT R8, R0, 0x3f, RZ, 0xc0, !PT ;  /* 0x0000003f00087812 */ /* 0x000fe400078ec0ff */
[----:B------:R-:W-:Y:S01]  /*1440*/  FFMA R16, R15, R18, R14 ;  /* 0x000000120f107223 */ /* 0x000fe2000000000e */
[----:B------:R-:W-:Y:S01]  /*1450*/  LEA R2, R2, UR4, 0x2 ;  /* 0x0000000402027c11 */ /* 0x000fe2000f8e10ff */
[----:B------:R-:W-:Y:S01]  /*1460*/  FMUL R17, R9, R20 ;  /* 0x0000001409117220 */ /* 0x000fe20000400000 */
[----:B------:R-:W-:Y:S01]  /*1470*/  LEA R20, R8, UR4, 0x2 ;  /* 0x0000000408147c11 */ /* 0x000fe2000f8e10ff */
[----:B------:R-:W1:Y:S02]  /*1480*/  LDC.64 R14, c[0x0][0x230] ;  /* 0x00008c00ff0e7b82 */ /* 0x000e640000000a00 */
[----:B------:R-:W-:Y:S01]  /*1490*/  STS [R2], R16 ;  /* 0x0000001002007388 */ /* 0x000fe20000000800 */
[----:B------:R-:W-:Y:S01]  /*14a0*/  FFMA R17, R18, R17, R19 ;  /* 0x0000001112117223 */ /* 0x000fe20000000013 */
[----:B------:R-:W-:-:S04]  /*14b0*/  MOV R18, 0x3c2aaaab ;  /* 0x3c2aaaab00127802 */ /* 0x000fc80000000f00 */
[----:B------:R-:W-:Y:S08]  /*14c0*/  BAR.SYNC.DEFER_BLOCKING 0x0 ;  /* 0x0000000000007b1d */ /* 0x000ff00000010000 */
[----:B------:R-:W2:Y:S01]  /*14d0*/  LDC.64 R8, c[0x0][0x238] ;  /* 0x00008e00ff087b82 */ /* 0x000ea20000000a00 */
[C---:B-1----:R-:W-:Y:S01]  /*14e0*/  IMAD.WIDE R14, R3.reuse, 0x4, R14 ;  /* 0x00000004030e7825 */ /* 0x042fe200078e020e */
[----:B------:R-:W1:Y:S06]  /*14f0*/  LDS R19, [R20] ;  /* 0x0000000014137984 */ /* 0x000e6c0000000800 */
[----:B------:R-:W-:Y:S01]  /*1500*/  BAR.SYNC.DEFER_BLOCKING 0x0 ;  /* 0x0000000000007b1d */ /* 0x000fe20000010000 */
[----:B--2---:R-:W-:-:S05]  /*1510*/  IMAD.WIDE R8, R3, 0x4, R8 ;  /* 0x0000000403087825 */ /* 0x004fca00078e0208 */
[----:B------:R-:W-:Y:S02]  /*1520*/  STS [R2], R17 ;  /* 0x0000001102007388 */ /* 0x000fe40000000800 */
[----:B------:R-:W-:Y:S06]  /*1530*/  BAR.SYNC.DEFER_BLOCKING 0x0 ;  /* 0x0000000000007b1d */ /* 0x000fec0000010000 */
[----:B------:R-:W-:Y:S01]  /*1540*/  ULDC.64 UR4, c[0x0][0x228] ;  /* 0x00008a0000047ab9 */ /* 0x000fe20000000a00 */
[----:B------:R-:W-:Y:S01]  /*1550*/  ULDC.64 UR8, c[0x0][0x220] ;  /* 0x0000880000087ab9 */ /* 0x000fe20000000a00 */
[----:B------:R-:W2:Y:S04]  /*1560*/  LDS R21, [R20] ;  /* 0x0000000014157984 */ /* 0x000ea80000000800 */
[----:B-1----:R-:W-:Y:S01]  /*1570*/  @P0 STG.E desc[UR6][R14.64], R19 ;  /* 0x000000130e000986 */ /* 0x002fe2000c101906 */
[----:B------:R-:W-:-:S04]  /*1580*/  IADD3 R4, P2, R10, UR8, RZ ;  /* 0x000000080a047c10 */ /* 0x000fc8000ff5e0ff */
[----:B------:R-:W-:Y:S01]  /*1590*/  IADD3.X R5, R11, UR9, RZ, P2, !PT ;  /* 0x000000090b057c10 */ /* 0x000fe200097fe4ff */
[----:B--2---:R-:W-:Y:S01]  /*15a0*/  FFMA R24, R21, R18, 9.9999999747524270788e-07 ;  /* 0x358637bd15187423 */ /* 0x004fe20000000012 */
[----:B------:R-:W-:-:S03]  /*15b0*/  IADD3 R21, R7, -0x4, RZ ;  /* 0xfffffffc07157810 */ /* 0x000fc60007ffe0ff */
[----:B------:R-:W1:Y:S01]  /*15c0*/  MUFU.RSQ R25, R24 ;  /* 0x0000001800197308 */ /* 0x000e620000001400 */
[----:B------:R-:W-:-:S05]  /*15d0*/  IADD3 R21, R21, 0x4, RZ ;  /* 0x0000000415157810 */ /* 0x000fca0007ffe0ff */
[----:B------:R-:W-:Y:S01]  /*15e0*/  IMAD.WIDE R22, R21, 0x4, R12 ;  /* 0x0000000415167825 */ /* 0x000fe200078e020c */
[----:B-1----:R1:W-:Y:S04]  /*15f0*/  @P0 STG.E desc[UR6][R8.64], R25 ;  /* 0x0000001908000986 */ /* 0x0023e8000c101906 */
[----:B------:R-:W2:Y:S01]  /*1600*/  @!P1 LDG.E.EF R6, desc[UR6][R22.64] ;  /* 0x0000000616069981 */ /* 0x000ea2000c0e1900 */
[----:B------:R-:W-:-:S03]  /*1610*/  IADD3 R2, P0, R10, UR4, RZ ;  /* 0x000000040a027c10 */ /* 0x000fc6000ff1e0ff */
[----:B------:R-:W3:Y:S01]  /*1620*/  LDG.E.EL R10, desc[UR6][R4.64] ;  /* 0x00000006040a7981 */ /* 0x000ee2000c2e1900 */
[----:B------:R-:W-:Y:S01]  /*1630*/  IADD3.X R3, R11, UR5, RZ, P0, !PT ;  /* 0x000000050b037c10 */ /* 0x000fe200087fe4ff */
[----:B------:R-:W-:Y:S01]  /*1640*/  FFMA R0, R17, R18, 9.9999999747524270788e-07 ;  /* 0x358637bd11007423 */ /* 0x000fe20000000012 */
[----:B-1----:R-:W1:Y:S03]  /*1650*/  LDC.64 R8, c[0x0][0x240] ;  /* 0x00009000ff087b82 */ /* 0x002e660000000a00 */
[----:B------:R-:W3:Y:S02]  /*1660*/  LDG.E.EL R27, desc[UR6][R2.64] ;  /* 0x00000006021b7981 */ /* 0x000ee4000c2e1900 */
[----:B------:R-:W4:Y:S01]  /*1670*/  MUFU.RSQ R0, R0 ;  /* 0x0000000000007308 */ /* 0x000f220000001400 */
[----:B------:R-:W-:Y:S01]  /*1680*/  IADD3 R15, R7, 0x4, RZ ;  /* 0x00000004070f7810 */ /* 0x000fe20007ffe0ff */
[----:B-1----:R-:W-:-:S04]  /*1690*/  IMAD.WIDE R18, R21, 0x4, R8 ;  /* 0x0000000415127825 */ /* 0x002fc800078e0208 */
[----:B------:R-:W-:Y:S01]  /*16a0*/  IMAD.WIDE R20, R15, 0x4, R12 ;  /* 0x000000040f147825 */ /* 0x000fe200078e020c */
[----:B--2---:R-:W-:-:S05]  /*16b0*/  SEL R11, R6, RZ, !P1 ;  /* 0x000000ff060b7207 */ /* 0x004fca0004800000 */
[----:B------:R-:W-:-:S04]  /*16c0*/  FADD R11, -R16, R11 ;  /* 0x0000000b100b7221 */ /* 0x000fc80000000100 */
[----:B----4-:R-:W-:-:S04]  /*16d0*/  FMUL R11, R0, R11 ;  /* 0x0000000b000b7220 */ /* 0x010fc80000400000 */
[----:B---3--:R-:W-:Y:S01]  /*16e0*/  FFMA R27, R10, R11, R27 ;  /* 0x0000000b0a1b7223 */ /* 0x008fe2000000001b */
[----:B------:R-:W-:-:S04]  /*16f0*/  MOV R11, RZ ;  /* 0x000000ff000b7202 */ /* 0x000fc80000000f00 */
[----:B------:R1:W-:Y:S04]  /*1700*/  @!P1 STG.E desc[UR6][R18.64], R27 ;  /* 0x0000001b12009986 */ /* 0x0003e8000c101906 */
[----:B------:R-:W2:Y:S04]  /*1710*/  @!P1 LDG.E.EF R11, desc[UR6][R20.64] ;  /* 0x00000006140b9981 */ /* 0x000ea8000c0e1900 */
[----:B------:R-:W3:Y:S04]  /*1720*/  LDG.E.EL R6, desc[UR6][R4.64+0x10] ;  /* 0x0000100604067981 */ /* 0x000ee8000c2e1900 */
[----:B------:R-:W3:Y:S01]  /*1730*/  LDG.E.EL R17, desc[UR6][R2.64+0x10] ;  /* 0x0000100602117981 */ /* 0x000ee2000c2e1900 */
[----:B------:R-:W-:Y:S01]  /*1740*/  MOV R14, RZ ;  /* 0x000000ff000e7202 */ /* 0x000fe20000000f00 */
[----:B------:R-:W-:Y:S01]  /*1750*/  IMAD.WIDE R22, R15, 0x4, R8 ;  /* 0x000000040f167825 */ /* 0x000fe200078e0208 */
[----:B--2---:R-:W-:-:S05]  /*1760*/  SEL R11, R11, RZ, !P1 ;  /* 0x000000ff0b0b7207 */ /* 0x004fca0004800000 */
[----:B------:R-:W-:-:S04]  /*1770*/  FADD R11, -R16, R11 ;  /* 0x0000000b100b7221 */ /* 0x000fc80000000100 */
[----:B------:R-:W-:Y:S01]  /*1780*/  FMUL R10, R0, R11 ;  /* 0x0000000b000a7220 */ /* 0x000fe20000400000 */
[----:B------:R-:W-:-:S03]  /*1790*/  IADD3 R11, R7, 0x8, RZ ;  /* 0x00000008070b7810 */ /* 0x000fc60007ffe0ff */
[----:B---3--:R-:W-:Y:S02]  /*17a0*/  FFMA R25, R6, R10, R17 ;  /* 0x0000000a06197223 */ /* 0x008fe40000000011 */
[----:B-1----:R-:W-:-:S03]  /*17b0*/  IMAD.WIDE R18, R11, 0x4, R12 ;  /* 0x000000040b127825 */ /* 0x002fc600078e020c */
[----:B------:R-:W-:Y:S04]  /*17c0*/  @!P1 STG.E desc[UR6][R22.64], R25 ;  /* 0x0000001916009986 */ /* 0x000fe8000c101906 */
[----:B------:R-:W2:Y:S04]  /*17d0*/  @!P1 LDG.E.EF R14, desc[UR6][R18.64] ;  /* 0x00000006120e9981 */ /* 0x000ea8000c0e1900 */
[----:B------:R-:W3:Y:S04]  /*17e0*/  LDG.E.EL R6, desc[UR6][R4.64+0x20] ;  /* 0x0000200604067981 */ /* 0x000ee8000c2e1900 */
[----:B------:R-:W3:Y:S01]  /*17f0*/  LDG.E.EL R17, desc[UR6][R2.64+0x20] ;  /* 0x0000200602117981 */ /* 0x000ee2000c2e1900 */
[----:B------:R-:W-:Y:S01]  /*1800*/  IMAD.WIDE R20, R11, 0x4, R8 ;  /* 0x000000040b147825 */ /* 0x000fe200078e0208 */
[----:B--2---:R-:W-:-:S02]  /*1810*/  SEL R15, R14, RZ, !P1 ;  /* 0x000000ff0e0f7207 */ /* 0x004fc40004800000 */
[----:B------:R-:W-:-:S03]  /*1820*/  IADD3 R14, R7, 0x8, RZ ;  /* 0x00000008070e7810 */ /* 0x000fc60007ffe0ff */
[----:B------:R-:W-:-:S04]  /*1830*/  FADD R15, -R16, R15 ;  /* 0x0000000f100f7221 */ /* 0x000fc80000000100 */
[----:B------:R-:W-:Y:S01]  /*1840*/  FMUL R10, R0, R15 ;  /* 0x0000000f000a7220 */ /* 0x000fe20000400000 */
[----:B------:R-:W-:Y:S02]  /*1850*/  IADD3 R15, R14, 0x4, RZ ;  /* 0x000000040e0f7810 */ /* 0x000fe40007ffe0ff */
[----:B------:R-:W-:Y:S01]  /*1860*/  MOV R14, RZ ;  /* 0x000000ff000e7202 */ /* 0x000fe20000000f00 */
[----:B---3--:R-:W-:Y:S02]  /*1870*/  FFMA R27, R6, R10, R17 ;  /* 0x0000000a061b7223 */ /* 0x008fe40000000011 */
[----:B------:R-:W-:-:S03]  /*1880*/  IMAD.WIDE R18, R15, 0x4, R12 ;  /* 0x000000040f127825 */ /* 0x000fc600078e020c */
[----:B------:R1:W-:Y:S04]  /*1890*/  @!P1 STG.E desc[UR6][R20.64], R27 ;  /* 0x0000001b14009986 */ /* 0x0003e8000c101906 */
[----:B------:R-:W2:Y:S04]  /*18a0*/  @!P1 LDG.E.EF R14, desc[UR6][R18.64] ;  /* 0x00000006120e9981 */ /* 0x000ea8000c0e1900 */
[----:B------:R-:W3:Y:S04]  /*18b0*/  LDG.E.EL R6, desc[UR6][R4.64+0x30] ;  /* 0x0000300604067981 */ /* 0x000ee8000c2e1900 */
[----:B------:R-:W3:Y:S01]  /*18c0*/  LDG.E.EL R17, desc[UR6][R2.64+0x30] ;  /* 0x0000300602117981 */ /* 0x000ee2000c2e1900 */
[----:B-1----:R-:W-:Y:S01]  /*18d0*/  IMAD.WIDE R20, R15, 0x4, R8 ;  /* 0x000000040f147825 */ /* 0x002fe200078e0208 */
        /* <DEDUP_REMOVED lines=233> */
[----:B------:R-:W-:-:S02]  /*2770*/  MOV R22, RZ ;  /* 0x000000ff00167202 */ /* 0x000fc40000000f00 */
[----:B--2---:R-:W-:Y:S02]  /*2780*/  SEL R11, R14, RZ, !P1 ;  /* 0x000000ff0e0b7207 */ /* 0x004fe40004800000 */
[----:B------:R-:W-:-:S03]  /*2790*/  IADD3 R14, R7, 0x54, RZ ;  /* 0x00000054070e7810 */ /* 0x000fc60007ffe0ff */
[----:B------:R-:W-:-:S04]  /*27a0*/  FADD R11, -R16, R11 ;  /* 0x0000000b100b7221 */ /* 0x000fc80000000100 */
[----:B------:R-:W-:Y:S01]  /*27b0*/  FMUL R10, R0, R11 ;  /* 0x0000000b000a7220 */ /* 0x000fe20000400000 */
[----:B------:R-:W-:Y:S01]  /*27c0*/  IADD3 R11, R14, 0x4, RZ ;  /* 0x000000040e0b7810 */ /* 0x000fe20007ffe0ff */
[----:B------:R-:W-:-:S04]  /*27d0*/  IMAD.WIDE R14, R15, 0x4, R8 ;  /* 0x000000040f0e7825 */ /* 0x000fc800078e0208 */
[----:B---3--:R-:W-:Y:S01]  /*27e0*/  FFMA R23, R6, R10, R17 ;  /* 0x0000000a06177223 */ /* 0x008fe20000000011 */
[----:B------:R-:W-:-:S04]  /*27f0*/  IMAD.WIDE R18, R11, 0x4, R12 ;  /* 0x000000040b127825 */ /* 0x000fc800078e020c */
[----:B------:R2:W-:Y:S04]  /*2800*/  @!P1 STG.E desc[UR6][R14.64], R23 ;  /* 0x000000170e009986 */ /* 0x0005e8000c101906 */
[----:B------:R-:W3:Y:S04]  /*2810*/  @!P1 LDG.E.EF R22, desc[UR6][R18.64] ;  /* 0x0000000612169981 */ /* 0x000ee8000c0e1900 */
[----:B------:R-:W4:Y:S04]  /*2820*/  LDG.E.EL R6, desc[UR6][R4.64+0x160] ;  /* 0x0001600604067981 */ /* 0x000f28000c2e1900 */
[----:B-1----:R-:W4:Y:S01]  /*2830*/  LDG.E.EL R21, desc[UR6][R2.64+0x160] ;  /* 0x0001600602157981 */ /* 0x002f22000c2e1900 */
[----:B------:R-:W-:-:S04]  /*2840*/  IADD3 R7, R7, 0x58, RZ ;  /* 0x0000005807077810 */ /* 0x000fc80007ffe0ff */
[----:B------:R-:W-:Y:S02]  /*2850*/  IADD3 R25, R7, 0x4, RZ ;  /* 0x0000000407197810 */ /* 0x000fe40007ffe0ff */
[----:B------:R-:W-:-:S03]  /*2860*/  MOV R10, RZ ;  /* 0x000000ff000a7202 */ /* 0x000fc60000000f00 */
[----:B------:R-:W-:Y:S01]  /*2870*/  IMAD.WIDE R12, R25, 0x4, R12 ;  /* 0x00000004190c7825 */ /* 0x000fe200078e020c */
[----:B---3--:R-:W-:-:S05]  /*2880*/  SEL R17, R22, RZ, !P1 ;  /* 0x000000ff16117207 */ /* 0x008fca0004800000 */
[----:B------:R-:W-:-:S04]  /*2890*/  FADD R17, -R16, R17 ;  /* 0x0000001110117221 */ /* 0x000fc80000000100 */
[----:B------:R-:W-:-:S04]  /*28a0*/  FMUL R17, R0, R17 ;  /* 0x0000001100117220 */ /* 0x000fc80000400000 */
[----:B----4-:R-:W-:Y:S01]  /*28b0*/  FFMA R17, R6, R17, R21 ;  /* 0x0000001106117223 */ /* 0x010fe20000000015 */
[----:B------:R-:W-:-:S05]  /*28c0*/  IMAD.WIDE R6, R11, 0x4, R8 ;  /* 0x000000040b067825 */ /* 0x000fca00078e0208 */
[----:B------:R2:W-:Y:S04]  /*28d0*/  @!P1 STG.E desc[UR6][R6.64], R17 ;  /* 0x0000001106009986 */ /* 0x0005e8000c101906 */
[----:B------:R-:W3:Y:S04]  /*28e0*/  @!P1 LDG.E.EF R10, desc[UR6][R12.64] ;  /* 0x000000060c0a9981 */ /* 0x000ee8000c0e1900 */
[----:B------:R-:W4:Y:S04]  /*28f0*/  LDG.E.EL R4, desc[UR6][R4.64+0x170] ;  /* 0x0001700604047981 */ /* 0x000f28000c2e1900 */
[----:B------:R-:W4:Y:S01]  /*2900*/  LDG.E.EL R3, desc[UR6][R2.64+0x170] ;  /* 0x0001700602037981 */ /* 0x000f22000c2e1900 */
[----:B------:R-:W-:Y:S01]  /*2910*/  IMAD.WIDE R8, R25, 0x4, R8 ;  /* 0x0000000419087825 */ /* 0x000fe200078e0208 */
[----:B---3--:R-:W-:-:S05]  /*2920*/  SEL R11, R10, RZ, !P1 ;  /* 0x000000ff0a0b7207 */ /* 0x008fca0004800000 */
[----:B------:R-:W-:-:S04]  /*2930*/  FADD R11, -R16, R11 ;  /* 0x0000000b100b7221 */ /* 0x000fc80000000100 */
[----:B------:R-:W-:-:S04]  /*2940*/  FMUL R11, R0, R11 ;  /* 0x0000000b000b7220 */ /* 0x000fc80000400000 */
[----:B----4-:R-:W-:Y:S01]  /*2950*/  FFMA R11, R4, R11, R3 ;  /* 0x0000000b040b7223 */ /* 0x010fe20000000003 */
[----:B--2---:R-:W-:Y:S06]  /*2960*/  @P1 EXIT ;  /* 0x000000000000194d */ /* 0x004fec0003800000 */
[----:B------:R-:W-:Y:S01]  /*2970*/  STG.E desc[UR6][R8.64], R11 ;  /* 0x0000000b08007986 */ /* 0x000fe2000c101906 */
[----:B------:R-:W-:Y:S05]  /*2980*/  EXIT ;  /* 0x000000000000794d */ /* 0x000fea0003800000 */
.L_x_1:
[----:B------:R-:W-:-:S00]  /*2990*/  BRA `(.L_x_1) ;  /* 0xfffffffc00fc7947 */ /* 0x000fc0000383ffff */
[----:B------:R-:W-:-:S00]  /*29a0*/  NOP ;  /* 0x0000000000007918 */ /* 0x000fc00000000000 */
        /* <DEDUP_REMOVED lines=13> */
.L_x_2:


//--------------------- .nv.global.init           --------------------------
	.section	.nv.global.init,"aw",@progbits
.nv.global.init:
	.type		_$_str,@object
	.size		_$_str,(.L_0 - _$_str)
_$_str:
        /*0000*/ 	.byte	0x5f, 0x5f, 0x43, 0x55, 0x44, 0x41, 0x5f, 0x46, 0x54, 0x5a, 0x00
.L_0:


//--------------------- .nv.shared.triton_red_fused_convolution_native_layer_norm_6 --------------------------
	.section	.nv.shared.triton_red_fused_convolution_native_layer_norm_6,"aw",@nobits
	.sectionflags	@""
	.align	16
	.zero		1024


//--------------------- .nv.constant0.triton_red_fused_convolution_native_layer_norm_6 --------------------------
	.section	.nv.constant0.triton_red_fused_convolution_native_layer_norm_6,"a",@progbits
	.sectionflags	@""
	.align	4
.nv.constant0.triton_red_fused_convolution_native_layer_norm_6:
	.zero		592
